	.headerflags	@"EF_CUDA_TEXMODE_UNIFIED EF_CUDA_64BIT_ADDRESS EF_CUDA_ACCELERATORS EF_CUDA_SM90 EF_CUDA_VIRTUAL_SM(EF_CUDA_SM90)"
	.elftype	@"ET_EXEC"


//--------------------- .nv.info                  --------------------------
	.section	.nv.info,"",@"SHT_CUDA_INFO"
	.align	4


	//----- nvinfo : EIATTR_REGCOUNT
	.align		4
        /*0000*/ 	.byte	0x04, 0x2f
        /*0002*/ 	.short	(.L_1 - .L_0)
	.align		4
.L_0:
        /*0004*/ 	.word	index@(triton_poi_fused_cat_66)
        /*0008*/ 	.word	0x00000012


	//----- nvinfo : EIATTR_MIN_STACK_SIZE
	.align		4
.L_1:
        /*000c*/ 	.byte	0x04, 0x12
        /*000e*/ 	.short	(.L_3 - .L_2)
	.align		4
.L_2:
        /*0010*/ 	.word	index@(triton_poi_fused_cat_66)
        /*0014*/ 	.word	0x00000000


	//----- nvinfo : EIATTR_FRAME_SIZE
	.align		4
.L_3:
        /*0018*/ 	.byte	0x04, 0x11
        /*001a*/ 	.short	(.L_5 - .L_4)
	.align		4
.L_4:
        /*001c*/ 	.word	index@(triton_poi_fused_cat_66)
        /*0020*/ 	.word	0x00000000


	//----- nvinfo : EIATTR_MIN_STACK_SIZE
	.align		4
.L_5:
        /*0024*/ 	.byte	0x04, 0x12
        /*0026*/ 	.short	(.L_7 - .L_6)
	.align		4
.L_6:
        /*0028*/ 	.word	index@(triton_poi_fused_cat_66)
        /*002c*/ 	.word	0x00000000
.L_7:


//--------------------- .nv.info.triton_poi_fused_cat_66 --------------------------
	.section	.nv.info.triton_poi_fused_cat_66,"",@"SHT_CUDA_INFO"
	.sectionflags	@""
	.align	4


	//----- nvinfo : EIATTR_CUDA_API_VERSION
	.align		4
        /*0000*/ 	.byte	0x04, 0x37
        /*0002*/ 	.short	(.L_9 - .L_8)
.L_8:
        /*0004*/ 	.word	0x0000007c


	//----- nvinfo : EIATTR_KPARAM_INFO
	.align		4
.L_9:
        /*0008*/ 	.byte	0x04, 0x17
        /*000a*/ 	.short	(.L_11 - .L_10)
.L_10:
        /*000c*/ 	.word	0x00000000
        /*0010*/ 	.short	0x0004
        /*0012*/ 	.short	0x0020
        /*0014*/ 	.byte	0x00, 0xf0, 0x11, 0x00


	//----- nvinfo : EIATTR_KPARAM_INFO
	.align		4
.L_11:
        /*0018*/ 	.byte	0x04, 0x17
        /*001a*/ 	.short	(.L_13 - .L_12)
.L_12:
        /*001c*/ 	.word	0x00000000
        /*0020*/ 	.short	0x0003
        /*0022*/ 	.short	0x0018
        /*0024*/ 	.byte	0x00, 0xf4, 0x21, 0x00


	//----- nvinfo : EIATTR_KPARAM_INFO
	.align		4
.L_13:
        /*0028*/ 	.byte	0x04, 0x17
        /*002a*/ 	.short	(.L_15 - .L_14)
.L_14:
        /*002c*/ 	.word	0x00000000
        /*0030*/ 	.short	0x0002
        /*0032*/ 	.short	0x0010
        /*0034*/ 	.byte	0x00, 0xf4, 0x21, 0x00


	//----- nvinfo : EIATTR_KPARAM_INFO
	.align		4
.L_15:
        /*0038*/ 	.byte	0x04, 0x17
        /*003a*/ 	.short	(.L_17 - .L_16)
.L_16:
        /*003c*/ 	.word	0x00000000
        /*0040*/ 	.short	0x0001
        /*0042*/ 	.short	0x0008
        /*0044*/ 	.byte	0x00, 0xf4, 0x21, 0x00


	//----- nvinfo : EIATTR_KPARAM_INFO
	.align		4
.L_17:
        /*0048*/ 	.byte	0x04, 0x17
        /*004a*/ 	.short	(.L_19 - .L_18)
.L_18:
        /*004c*/ 	.word	0x00000000
        /*0050*/ 	.short	0x0000
        /*0052*/ 	.short	0x0000
        /*0054*/ 	.byte	0x00, 0xf4, 0x21, 0x00


	//----- nvinfo : EIATTR_SPARSE_MMA_MASK
	.align		4
.L_19:
        /*0058*/ 	.byte	0x03, 0x50
        /*005a*/ 	.short	0x0000


	//----- nvinfo : EIATTR_MAXREG_COUNT
	.align		4
        /*005c*/ 	.byte	0x03, 0x1b
        /*005e*/ 	.short	0x00ff


	//----- nvinfo : EIATTR_EXIT_INSTR_OFFSETS
	.align		4
        /*0060*/ 	.byte	0x04, 0x1c
        /*0062*/ 	.short	(.L_21 - .L_20)


	//   ....[0]....
.L_20:
        /*0064*/ 	.word	0x000001c0


	//   ....[1]....
        /*0068*/ 	.word	0x000001e0


	//----- nvinfo : EIATTR_REQNTID
	.align		4
.L_21:
        /*006c*/ 	.byte	0x04, 0x10
        /*006e*/ 	.short	(.L_23 - .L_22)
.L_22:
        /*0070*/ 	.word	0x00000080
        /*0074*/ 	.word	0x00000001
        /*0078*/ 	.word	0x00000001


	//----- nvinfo : EIATTR_CBANK_PARAM_SIZE
	.align		4
.L_23:
        /*007c*/ 	.byte	0x03, 0x19
        /*007e*/ 	.short	0x0024


	//----- nvinfo : EIATTR_PARAM_CBANK
	.align		4
        /*0080*/ 	.byte	0x04, 0x0a
        /*0082*/ 	.short	(.L_25 - .L_24)
	.align		4
.L_24:
        /*0084*/ 	.word	index@(.nv.constant0.triton_poi_fused_cat_66)
        /*0088*/ 	.short	0x0210
        /*008a*/ 	.short	0x0024


	//----- nvinfo : EIATTR_SW_WAR
	.align		4
.L_25:
        /*008c*/ 	.byte	0x04, 0x36
        /*008e*/ 	.short	(.L_27 - .L_26)
.L_26:
        /*0090*/ 	.word	0x00000008
.L_27:


//--------------------- .nv.callgraph             --------------------------
	.section	.nv.callgraph,"",@"SHT_CUDA_CALLGRAPH"
	.align	4
	.sectionentsize	8
	.align		4
        /*0000*/ 	.word	0x00000000
	.align		4
        /*0004*/ 	.word	0xffffffff
	.align		4
        /*0008*/ 	.word	0x00000000
	.align		4
        /*000c*/ 	.word	0xfffffffe
	.align		4
        /*0010*/ 	.word	0x00000000
	.align		4
        /*0014*/ 	.word	0xfffffffd
	.align		4
        /*0018*/ 	.word	0x00000000
	.align		4
        /*001c*/ 	.word	0xfffffffc


//--------------------- .text.triton_poi_fused_cat_66 --------------------------
	.section	.text.triton_poi_fused_cat_66,"ax",@progbits
	.align	128
        .global         triton_poi_fused_cat_66
        .type           triton_poi_fused_cat_66,@function
        .size           triton_poi_fused_cat_66,(.L_x_1 - triton_poi_fused_cat_66)
        .other          triton_poi_fused_cat_66,@"STO_CUDA_ENTRY STV_DEFAULT"
triton_poi_fused_cat_66:
.text.triton_poi_fused_cat_66:
[----:B------:R-:W0:Y:S01]  /*0000*/  LDC R1, c[0x0][0x28] ;  /* 0x00000a00ff017b82 */ /* 0x000e220000000800 */
[----:B------:R-:W1:Y:S07]  /*0010*/  S2R R0, SR_TID.X ;  /* 0x0000000000007919 */ /* 0x000e6e0000002100 */
[----:B------:R-:W2:Y:S01]  /*0020*/  LDC.64 R4, c[0x0][0x210] ;  /* 0x00008400ff047b82 */ /* 0x000ea20000000a00 */
[----:B------:R-:W-:Y:S01]  /*0030*/  CS2R R2, SRZ ;  /* 0x0000000000027805 */ /* 0x000fe2000001ff00 */
[----:B------:R-:W-:Y:S01]  /*0040*/  ULDC.64 UR4, c[0x0][0x208] ;  /* 0x0000820000047ab9 */ /* 0x000fe20000000a00 */
[----:B------:R-:W3:Y:S05]  /*0050*/  S2R R13, SR_CTAID.X ;  /* 0x00000000000d7919 */ /* 0x000eea0000002500 */
[----:B------:R-:W4:Y:S08]  /*0060*/  LDC.64 R6, c[0x0][0x218] ;  /* 0x00008600ff067b82 */ /* 0x000f300000000a00 */
[----:B------:R-:W5:Y:S08]  /*0070*/  LDC.64 R8, c[0x0][0x220] ;  /* 0x00008800ff087b82 */ /* 0x000f700000000a00 */
[----:B------:R-:W4:Y:S01]  /*0080*/  LDC.64 R10, c[0x0][0x228] ;  /* 0x00008a00ff0a7b82 */ /* 0x000f220000000a00 */
[----:B-1----:R-:W-:-:S05]  /*0090*/  IMAD.SHL.U32 R0, R0, 0x2, RZ ;  /* 0x0000000200007824 */ /* 0x002fca00078e00ff */
[----:B------:R-:W-:-:S04]  /*00a0*/  LOP3.LUT R0, R0, 0xfe, RZ, 0xc0, !PT ;  /* 0x000000fe00007812 */ /* 0x000fc800078ec0ff */
[----:B---3--:R-:W-:-:S04]  /*00b0*/  LEA R13, R13, R0, 0x8 ;  /* 0x000000000d0d7211 */ /* 0x008fc800078e40ff */
[C---:B------:R-:W-:Y:S01]  /*00c0*/  ISETP.GE.AND P0, PT, R13.reuse, 0x800, PT ;  /* 0x000008000d00780c */ /* 0x040fe20003f06270 */
[----:B--2---:R-:W-:-:S12]  /*00d0*/  IMAD.WIDE R4, R13, 0x4, R4 ;  /* 0x000000040d047825 */ /* 0x004fd800078e0204 */
[----:B------:R4:W2:Y:S01]  /*00e0*/  @!P0 LDG.E.64 R2, desc[UR4][R4.64] ;  /* 0x0000000404028981 */ /* 0x0008a2000c1e1b00 */
[----:B------:R-:W-:-:S04]  /*00f0*/  SHF.R.S32.HI R0, RZ, 0x1f, R13 ;  /* 0x0000001fff007819 */ /* 0x000fc8000001140d */
[----:B------:R-:W-:-:S04]  /*0100*/  LEA.HI R0, R0, R13, RZ, 0x9 ;  /* 0x0000000d00007211 */ /* 0x000fc800078f48ff */
[----:B------:R-:W-:Y:S02]  /*0110*/  LOP3.LUT R12, R0, 0xfffffe00, RZ, 0xc0, !PT ;  /* 0xfffffe00000c7812 */ /* 0x000fe400078ec0ff */
[----:B------:R-:W-:-:S03]  /*0120*/  SHF.R.S32.HI R0, RZ, 0x9, R0 ;  /* 0x00000009ff007819 */ /* 0x000fc60000011400 */
[----:B------:R-:W-:-:S04]  /*0130*/  IMAD.IADD R13, R13, 0x1, -R12 ;  /* 0x000000010d0d7824 */ /* 0x000fc800078e0a0c */
[----:B------:R-:W-:-:S04]  /*0140*/  IMAD R13, R0, 0x3c00, R13 ;  /* 0x00003c00000d7824 */ /* 0x000fc800078e020d */
[----:B----4-:R-:W-:Y:S01]  /*0150*/  IMAD.WIDE R4, R13, 0x4, R6 ;  /* 0x000000040d047825 */ /* 0x010fe200078e0206 */
[----:B------:R-:W-:-:S05]  /*0160*/  IADD3 R15, R12, R13, RZ ;  /* 0x0000000d0c0f7210 */ /* 0x000fca0007ffe0ff */
[----:B-----5:R-:W-:-:S04]  /*0170*/  IMAD.WIDE R6, R15, 0x4, R8 ;  /* 0x000000040f067825 */ /* 0x020fc800078e0208 */
[----:B------:R-:W-:-:S04]  /*0180*/  IMAD.IADD R9, R12, 0x1, R15 ;  /* 0x000000010c097824 */ /* 0x000fc800078e020f */
[----:B0-----:R-:W-:Y:S01]  /*0190*/  IMAD.WIDE R8, R9, 0x4, R10 ;  /* 0x0000000409087825 */ /* 0x001fe200078e020a */
[----:B--2---:R0:W-:Y:S04]  /*01a0*/  @!P0 STG.E.64 desc[UR4][R4.64], R2 ;  /* 0x0000000204008986 */ /* 0x0041e8000c101b04 */
[----:B------:R0:W-:Y:S02]  /*01b0*/  @!P0 STG.E.64 desc[UR4][R6.64], R2 ;  /* 0x0000000206008986 */ /* 0x0001e4000c101b04 */
[----:B0-----:R-:W-:Y:S05]  /*01c0*/  @P0 EXIT ;  /* 0x000000000000094d */ /* 0x001fea0003800000 */
[----:B------:R-:W-:Y:S01]  /*01d0*/  STG.E.64 desc[UR4][R8.64], R2 ;  /* 0x0000000208007986 */ /* 0x000fe2000c101b04 */
[----:B------:R-:W-:Y:S05]  /*01e0*/  EXIT ;  /* 0x000000000000794d */ /* 0x000fea0003800000 */
.L_x_0:
[----:B------:R-:W-:-:S00]  /*01f0*/  BRA `(.L_x_0) ;  /* 0xfffffffc00fc7947 */ /* 0x000fc0000383ffff */
[----:B------:R-:W-:-:S00]  /*0200*/  NOP ;  /* 0x0000000000007918 */ /* 0x000fc00000000000 */
[----:B------:R-:W-:-:S00]  /*0210*/  NOP ;  /* 0x0000000000007918 */ /* 0x000fc00000000000 */
[----:B------:R-:W-:-:S00]  /*0220*/  NOP ;  /* 0x0000000000007918 */ /* 0x000fc00000000000 */
[----:B------:R-:W-:-:S00]  /*0230*/  NOP ;  /* 0x0000000000007918 */ /* 0x000fc00000000000 */
[----:B------:R-:W-:-:S00]  /*0240*/  NOP ;  /* 0x0000000000007918 */ /* 0x000fc00000000000 */
[----:B------:R-:W-:-:S00]  /*0250*/  NOP ;  /* 0x0000000000007918 */ /* 0x000fc00000000000 */
[----:B------:R-:W-:-:S00]  /*0260*/  NOP ;  /* 0x0000000000007918 */ /* 0x000fc00000000000 */
[----:B------:R-:W-:-:S00]  /*0270*/  NOP ;  /* 0x0000000000007918 */ /* 0x000fc00000000000 */
.L_x_1:


//--------------------- .nv.constant0.triton_poi_fused_cat_66 --------------------------
	.section	.nv.constant0.triton_poi_fused_cat_66,"a",@progbits
	.sectionflags	@""
	.align	4
.nv.constant0.triton_poi_fused_cat_66:
	.zero		564
